//
// Generated by NVIDIA NVVM Compiler
//
// Compiler Build ID: CL-36424714
// Cuda compilation tools, release 13.0, V13.0.88
// Based on NVVM 20.0.0
//

.version 9.0
.target sm_100
.address_size 64

	// .globl	_Z11count_wordsPcS_PiiS0_ii

.visible .entry _Z11count_wordsPcS_PiiS0_ii(
	.param .u64 .ptr .align 1 _Z11count_wordsPcS_PiiS0_ii_param_0,
	.param .u64 .ptr .align 1 _Z11count_wordsPcS_PiiS0_ii_param_1,
	.param .u64 .ptr .align 1 _Z11count_wordsPcS_PiiS0_ii_param_2,
	.param .u32 _Z11count_wordsPcS_PiiS0_ii_param_3,
	.param .u64 .ptr .align 1 _Z11count_wordsPcS_PiiS0_ii_param_4,
	.param .u32 _Z11count_wordsPcS_PiiS0_ii_param_5,
	.param .u32 _Z11count_wordsPcS_PiiS0_ii_param_6
)
{
	.reg .pred 	%p<9>;
	.reg .b16 	%rs<9>;
	.reg .b32 	%r<22>;
	.reg .b64 	%rd<15>;

	ld.param.u64 	%rd4, [_Z11count_wordsPcS_PiiS0_ii_param_0];
	ld.param.u64 	%rd5, [_Z11count_wordsPcS_PiiS0_ii_param_1];
	ld.param.u64 	%rd6, [_Z11count_wordsPcS_PiiS0_ii_param_2];
	ld.param.u32 	%r8, [_Z11count_wordsPcS_PiiS0_ii_param_3];
	ld.param.u64 	%rd7, [_Z11count_wordsPcS_PiiS0_ii_param_4];
	ld.param.u32 	%r9, [_Z11count_wordsPcS_PiiS0_ii_param_5];
	ld.param.u32 	%r10, [_Z11count_wordsPcS_PiiS0_ii_param_6];
	mov.u32 	%r11, %ctaid.x;
	mov.u32 	%r12, %ntid.x;
	mov.u32 	%r13, %tid.x;
	mad.lo.s32 	%r1, %r11, %r12, %r13;
	setp.ge.s32 	%p1, %r1, %r8;
	@%p1 bra 	$L__BB0_10;
	cvta.to.global.u64 	%rd8, %rd6;
	mul.wide.s32 	%rd9, %r1, 4;
	add.s64 	%rd1, %rd8, %rd9;
	ld.global.u32 	%r2, [%rd1];
	add.s32 	%r14, %r1, 1;
	setp.ge.s32 	%p2, %r14, %r8;
	@%p2 bra 	$L__BB0_3;
	ld.global.u32 	%r15, [%rd1+4];
	not.b32 	%r16, %r2;
	add.s32 	%r20, %r15, %r16;
	bra.uni 	$L__BB0_4;
$L__BB0_3:
	sub.s32 	%r20, %r10, %r2;
$L__BB0_4:
	setp.ne.s32 	%p3, %r20, %r9;
	@%p3 bra 	$L__BB0_10;
	setp.lt.s32 	%p4, %r9, 1;
	@%p4 bra 	$L__BB0_9;
	cvta.to.global.u64 	%rd2, %rd4;
	cvta.to.global.u64 	%rd3, %rd5;
	mov.b32 	%r21, 0;
$L__BB0_7:
	add.s32 	%r18, %r21, %r2;
	cvt.s64.s32 	%rd10, %r18;
	add.s64 	%rd11, %rd2, %rd10;
	ld.global.u8 	%rs3, [%rd11];
	cvt.u64.u32 	%rd12, %r21;
	add.s64 	%rd13, %rd3, %rd12;
	ld.global.u8 	%rs5, [%rd13];
	setp.eq.s16 	%p5, %rs3, %rs5;
	add.s32 	%r21, %r21, 1;
	setp.lt.s32 	%p6, %r21, %r9;
	and.pred  	%p7, %p6, %p5;
	@%p7 bra 	$L__BB0_7;
	setp.ne.s16 	%p8, %rs3, %rs5;
	@%p8 bra 	$L__BB0_10;
$L__BB0_9:
	cvta.to.global.u64 	%rd14, %rd7;
	atom.global.add.u32 	%r19, [%rd14], 1;
$L__BB0_10:
	ret;

}


// ===== COMPILED SASS (sm_100) =====

	.target	sm_100

	.elftype	@"ET_EXEC"


//--------------------- .note.nv.tkinfo           --------------------------
	.section	.note.nv.tkinfo,"",@"SHT_NOTE"
	.sectionflags	@"SHF_NOTE_NV_TKINFO"
	.tkinfo
        /*0018*/ 	.word	0x00000002
        /*0030*/ 	.string	""
        /*0030*/ 	.string	"ptxas"
        /*0030*/ 	.string	"Cuda compilation tools, release 13.0, V13.0.88"
        /*0030*/ 	.string	"Build cuda_13.0.r13.0/compiler.36424714_0"
        /*0030*/ 	.string	"-arch sm_100 -m 64 "



//--------------------- .note.nv.cuinfo           --------------------------
	.section	.note.nv.cuinfo,"",@"SHT_NOTE"
	.sectionflags	@"SHF_NOTE_NV_CUINFO"
        /*0018*/ 	.short	0x0002
        /*001a*/ 	.short	0x0064
        /*001c*/ 	.short	0x0082
	.zero		2


//--------------------- .nv.info                  --------------------------
	.section	.nv.info,"",@"SHT_CUDA_INFO"
	.align	4


	//----- nvinfo : EIATTR_REGCOUNT
	.align		4
        /*0000*/ 	.byte	0x04, 0x2f
        /*0002*/ 	.short	(.L_1 - .L_0)
	.align		4
.L_0:
        /*0004*/ 	.word	index@(_Z11count_wordsPcS_PiiS0_ii)
        /*0008*/ 	.word	0x0000000a


	//----- nvinfo : EIATTR_FRAME_SIZE
	.align		4
.L_1:
        /*000c*/ 	.byte	0x04, 0x11
        /*000e*/ 	.short	(.L_3 - .L_2)
	.align		4
.L_2:
        /*0010*/ 	.word	index@(_Z11count_wordsPcS_PiiS0_ii)
        /*0014*/ 	.word	0x00000000


	//----- nvinfo : EIATTR_MIN_STACK_SIZE
	.align		4
.L_3:
        /*0018*/ 	.byte	0x04, 0x12
        /*001a*/ 	.short	(.L_5 - .L_4)
	.align		4
.L_4:
        /*001c*/ 	.word	index@(_Z11count_wordsPcS_PiiS0_ii)
        /*0020*/ 	.word	0x00000000
.L_5:


//--------------------- .nv.compat                --------------------------
	.section	.nv.compat,"",@"SHT_CUDA_COMPAT_INFO"
	.align	4
        /*0000*/ 	.byte	0x02, 0x09, 0x00, 0x00, 0x02, 0x02, 0x01, 0x00, 0x02, 0x05, 0x05, 0x00, 0x03, 0x07, 0x01, 0x01
        /*0010*/ 	.byte	0x02, 0x03, 0x00, 0x00, 0x02, 0x06, 0x01, 0x00, 0x04, 0x0b, 0x08, 0x00, 0x09, 0x00, 0x00, 0x00
        /*0020*/ 	.byte	0x00, 0x00, 0x00, 0x00


//--------------------- .nv.info._Z11count_wordsPcS_PiiS0_ii --------------------------
	.section	.nv.info._Z11count_wordsPcS_PiiS0_ii,"",@"SHT_CUDA_INFO"
	.sectionflags	@""
	.align	4


	//----- nvinfo : EIATTR_CUDA_API_VERSION
	.align		4
        /*0000*/ 	.byte	0x04, 0x37
        /*0002*/ 	.short	(.L_7 - .L_6)
.L_6:
        /*0004*/ 	.word	0x00000082


	//----- nvinfo : EIATTR_KPARAM_INFO
	.align		4
.L_7:
        /*0008*/ 	.byte	0x04, 0x17
        /*000a*/ 	.short	(.L_9 - .L_8)
.L_8:
        /*000c*/ 	.word	0x00000000
        /*0010*/ 	.short	0x0006
        /*0012*/ 	.short	0x002c
        /*0014*/ 	.byte	0x00, 0xf0, 0x11, 0x00


	//----- nvinfo : EIATTR_KPARAM_INFO
	.align		4
.L_9:
        /*0018*/ 	.byte	0x04, 0x17
        /*001a*/ 	.short	(.L_11 - .L_10)
.L_10:
        /*001c*/ 	.word	0x00000000
        /*0020*/ 	.short	0x0005
        /*0022*/ 	.short	0x0028
        /*0024*/ 	.byte	0x00, 0xf0, 0x11, 0x00


	//----- nvinfo : EIATTR_KPARAM_INFO
	.align		4
.L_11:
        /*0028*/ 	.byte	0x04, 0x17
        /*002a*/ 	.short	(.L_13 - .L_12)
.L_12:
        /*002c*/ 	.word	0x00000000
        /*0030*/ 	.short	0x0004
        /*0032*/ 	.short	0x0020
        /*0034*/ 	.byte	0x00, 0xf5, 0x21, 0x00


	//----- nvinfo : EIATTR_KPARAM_INFO
	.align		4
.L_13:
        /*0038*/ 	.byte	0x04, 0x17
        /*003a*/ 	.short	(.L_15 - .L_14)
.L_14:
        /*003c*/ 	.word	0x00000000
        /*0040*/ 	.short	0x0003
        /*0042*/ 	.short	0x0018
        /*0044*/ 	.byte	0x00, 0xf0, 0x11, 0x00


	//----- nvinfo : EIATTR_KPARAM_INFO
	.align		4
.L_15:
        /*0048*/ 	.byte	0x04, 0x17
        /*004a*/ 	.short	(.L_17 - .L_16)
.L_16:
        /*004c*/ 	.word	0x00000000
        /*0050*/ 	.short	0x0002
        /*0052*/ 	.short	0x0010
        /*0054*/ 	.byte	0x00, 0xf5, 0x21, 0x00


	//----- nvinfo : EIATTR_KPARAM_INFO
	.align		4
.L_17:
        /*0058*/ 	.byte	0x04, 0x17
        /*005a*/ 	.short	(.L_19 - .L_18)
.L_18:
        /*005c*/ 	.word	0x00000000
        /*0060*/ 	.short	0x0001
        /*0062*/ 	.short	0x0008
        /*0064*/ 	.byte	0x00, 0xf5, 0x21, 0x00


	//----- nvinfo : EIATTR_KPARAM_INFO
	.align		4
.L_19:
        /*0068*/ 	.byte	0x04, 0x17
        /*006a*/ 	.short	(.L_21 - .L_20)
.L_20:
        /*006c*/ 	.word	0x00000000
        /*0070*/ 	.short	0x0000
        /*0072*/ 	.short	0x0000
        /*0074*/ 	.byte	0x00, 0xf5, 0x21, 0x00


	//----- nvinfo : EIATTR_SPARSE_MMA_MASK
	.align		4
.L_21:
        /*0078*/ 	.byte	0x03, 0x50
        /*007a*/ 	.short	0x0000


	//----- nvinfo : EIATTR_MAXREG_COUNT
	.align		4
        /*007c*/ 	.byte	0x03, 0x1b
        /*007e*/ 	.short	0x00ff


	//----- nvinfo : EIATTR_MERCURY_ISA_VERSION
	.align		4
        /*0080*/ 	.byte	0x03, 0x5f
        /*0082*/ 	.short	0x0101


	//----- nvinfo : EIATTR_INT_WARP_WIDE_INSTR_OFFSETS
	.align		4
        /*0084*/ 	.byte	0x04, 0x31
        /*0086*/ 	.short	(.L_23 - .L_22)


	//   ....[0]....
.L_22:
        /*0088*/ 	.word	0x000002b0


	//----- nvinfo : EIATTR_VRC_CTA_INIT_COUNT
	.align		4
.L_23:
        /*008c*/ 	.byte	0x02, 0x4a
	.zero		1
	.zero		1


	//----- nvinfo : EIATTR_EXIT_INSTR_OFFSETS
	.align		4
        /*0090*/ 	.byte	0x04, 0x1c
        /*0092*/ 	.short	(.L_25 - .L_24)


	//   ....[0]....
.L_24:
        /*0094*/ 	.word	0x00000070


	//   ....[1]....
        /*0098*/ 	.word	0x00000150


	//   ....[2]....
        /*009c*/ 	.word	0x00000280


	//   ....[3]....
        /*00a0*/ 	.word	0x00000300


	//----- nvinfo : EIATTR_CRS_STACK_SIZE
	.align		4
.L_25:
        /*00a4*/ 	.byte	0x04, 0x1e
        /*00a6*/ 	.short	(.L_27 - .L_26)
.L_26:
        /*00a8*/ 	.word	0x00000000


	//----- nvinfo : EIATTR_CBANK_PARAM_SIZE
	.align		4
.L_27:
        /*00ac*/ 	.byte	0x03, 0x19
        /*00ae*/ 	.short	0x0030


	//----- nvinfo : EIATTR_PARAM_CBANK
	.align		4
        /*00b0*/ 	.byte	0x04, 0x0a
        /*00b2*/ 	.short	(.L_29 - .L_28)
	.align		4
.L_28:
        /*00b4*/ 	.word	index@(.nv.constant0._Z11count_wordsPcS_PiiS0_ii)
        /*00b8*/ 	.short	0x0380
        /*00ba*/ 	.short	0x0030


	//----- nvinfo : EIATTR_SW_WAR
	.align		4
.L_29:
        /*00bc*/ 	.byte	0x04, 0x36
        /*00be*/ 	.short	(.L_31 - .L_30)
.L_30:
        /*00c0*/ 	.word	0x00000008
.L_31:


//--------------------- .nv.callgraph             --------------------------
	.section	.nv.callgraph,"",@"SHT_CUDA_CALLGRAPH"
	.align	4
	.sectionentsize	8
	.align		4
        /*0000*/ 	.word	0x00000000
	.align		4
        /*0004*/ 	.word	0xffffffff
	.align		4
        /*0008*/ 	.word	0x00000000
	.align		4
        /*000c*/ 	.word	0xfffffffe
	.align		4
        /*0010*/ 	.word	0x00000000
	.align		4
        /*0014*/ 	.word	0xfffffffd
	.align		4
        /*0018*/ 	.word	0x00000000
	.align		4
        /*001c*/ 	.word	0xfffffffc


//--------------------- .text._Z11count_wordsPcS_PiiS0_ii --------------------------
	.section	.text._Z11count_wordsPcS_PiiS0_ii,"ax",@progbits
	.align	128
        .global         _Z11count_wordsPcS_PiiS0_ii
        .type           _Z11count_wordsPcS_PiiS0_ii,@function
        .size           _Z11count_wordsPcS_PiiS0_ii,(.L_x_4 - _Z11count_wordsPcS_PiiS0_ii)
        .other          _Z11count_wordsPcS_PiiS0_ii,@"STO_CUDA_ENTRY STV_DEFAULT"
_Z11count_wordsPcS_PiiS0_ii:
.text._Z11count_wordsPcS_PiiS0_ii:
[----:B------:R-:W-:Y:S01]  /*0000*/  LDC R1, c[0x0][0x37c] ;  /* 0x0000df00ff017b82 */ /* 0x000fe20000000800 */
[----:B------:R-:W0:Y:S07]  /*0010*/  S2R R0, SR_TID.X ;  /* 0x0000000000007919 */ /* 0x000e2e0000002100 */
[----:B------:R-:W0:Y:S01]  /*0020*/  S2UR UR4, SR_CTAID.X ;  /* 0x00000000000479c3 */ /* 0x000e220000002500 */
[----:B------:R-:W1:Y:S07]  /*0030*/  LDCU UR6, c[0x0][0x398] ;  /* 0x00007300ff0677ac */ /* 0x000e6e0008000800 */
[----:B------:R-:W0:Y:S02]  /*0040*/  LDC R5, c[0x0][0x360] ;  /* 0x0000d800ff057b82 */ /* 0x000e240000000800 */
[----:B0-----:R-:W-:-:S05]  /*0050*/  IMAD R5, R5, UR4, R0 ;  /* 0x0000000405057c24 */ /* 0x001fca000f8e0200 */
[----:B-1----:R-:W-:-:S13]  /*0060*/  ISETP.GE.AND P0, PT, R5, UR6, PT ;  /* 0x0000000605007c0c */ /* 0x002fda000bf06270 */
[----:B------:R-:W-:Y:S05]  /*0070*/  @P0 EXIT ;  /* 0x000000000000094d */ /* 0x000fea0003800000 */
[----:B------:R-:W0:Y:S01]  /*0080*/  LDC.64 R2, c[0x0][0x390] ;  /* 0x0000e400ff027b82 */ /* 0x000e220000000a00 */
[----:B------:R-:W1:Y:S01]  /*0090*/  LDCU.64 UR4, c[0x0][0x358] ;  /* 0x00006b00ff0477ac */ /* 0x000e620008000a00 */
[----:B------:R-:W-:Y:S01]  /*00a0*/  VIADD R0, R5, 0x1 ;  /* 0x0000000105007836 */ /* 0x000fe20000000000 */
[----:B------:R-:W2:Y:S04]  /*00b0*/  LDCU UR8, c[0x0][0x3a8] ;  /* 0x00007500ff0877ac */ /* 0x000ea80008000800 */
[----:B------:R-:W-:-:S13]  /*00c0*/  ISETP.GE.AND P0, PT, R0, UR6, PT ;  /* 0x0000000600007c0c */ /* 0x000fda000bf06270 */
[----:B------:R-:W3:Y:S01]  /*00d0*/  @P0 LDC R7, c[0x0][0x3ac] ;  /* 0x0000eb00ff070b82 */ /* 0x000ee20000000800 */
[----:B0-----:R-:W-:-:S05]  /*00e0*/  IMAD.WIDE R2, R5, 0x4, R2 ;  /* 0x0000000405027825 */ /* 0x001fca00078e0202 */
[----:B-1----:R-:W4:Y:S04]  /*00f0*/  LDG.E R0, desc[UR4][R2.64] ;  /* 0x0000000402007981 */ /* 0x002f28000c1e1900 */
[----:B------:R-:W5:Y:S01]  /*0100*/  @!P0 LDG.E R4, desc[UR4][R2.64+0x4] ;  /* 0x0000040402048981 */ /* 0x000f62000c1e1900 */
[----:B----4-:R-:W-:-:S05]  /*0110*/  @!P0 LOP3.LUT R5, RZ, R0, RZ, 0x33, !PT ;  /* 0x00000000ff058212 */ /* 0x010fca00078e33ff */
[----:B-----5:R-:W-:Y:S02]  /*0120*/  @!P0 IMAD.IADD R4, R4, 0x1, R5 ;  /* 0x0000000104048824 */ /* 0x020fe400078e0205 */
[----:B---3--:R-:W-:-:S05]  /*0130*/  @P0 IMAD.IADD R4, R7, 0x1, -R0 ;  /* 0x0000000107040824 */ /* 0x008fca00078e0a00 */
[----:B--2---:R-:W-:-:S13]  /*0140*/  ISETP.NE.AND P0, PT, R4, UR8, PT ;  /* 0x0000000804007c0c */ /* 0x004fda000bf05270 */
[----:B------:R-:W-:Y:S05]  /*0150*/  @P0 EXIT ;  /* 0x000000000000094d */ /* 0x000fea0003800000 */
[----:B------:R-:W-:-:S09]  /*0160*/  UISETP.GE.AND UP0, UPT, UR8, 0x1, UPT ;  /* 0x000000010800788c */ /* 0x000fd2000bf06270 */
[----:B------:R-:W-:Y:S05]  /*0170*/  BRA.U !UP0, `(.L_x_0) ;  /* 0x0000000108447547 */ /* 0x000fea000b800000 */
[----:B------:R-:W-:Y:S01]  /*0180*/  BSSY.RECONVERGENT B0, `(.L_x_1) ;  /* 0x000000e000007945 */ /* 0x000fe20003800200 */
[----:B------:R-:W-:Y:S01]  /*0190*/  IMAD.MOV.U32 R7, RZ, RZ, RZ ;  /* 0x000000ffff077224 */ /* 0x000fe200078e00ff */
[----:B------:R-:W0:Y:S06]  /*01a0*/  LDCU.128 UR12, c[0x0][0x380] ;  /* 0x00007000ff0c77ac */ /* 0x000e2c0008000c00 */
.L_x_2:
[----:B------:R-:W-:Y:S01]  /*01b0*/  IMAD.IADD R3, R0, 0x1, R7 ;  /* 0x0000000100037824 */ /* 0x000fe200078e0207 */
[----:B0-----:R-:W-:-:S04]  /*01c0*/  IADD3 R4, P1, PT, R7, UR14, RZ ;  /* 0x0000000e07047c10 */ /* 0x001fc8000ff3e0ff */
[----:B------:R-:W-:Y:S01]  /*01d0*/  IADD3 R2, P0, PT, R3, UR12, RZ ;  /* 0x0000000c03027c10 */ /* 0x000fe2000ff1e0ff */
[----:B------:R-:W-:-:S03]  /*01e0*/  IMAD.X R5, RZ, RZ, UR15, P1 ;  /* 0x0000000fff057e24 */ /* 0x000fc600088e06ff */
[----:B------:R-:W-:-:S03]  /*01f0*/  LEA.HI.X.SX32 R3, R3, UR13, 0x1, P0 ;  /* 0x0000000d03037c11 */ /* 0x000fc600080f0eff */
[----:B------:R-:W2:Y:S04]  /*0200*/  LDG.E.U8 R5, desc[UR4][R4.64] ;  /* 0x0000000404057981 */ /* 0x000ea8000c1e1100 */
[----:B------:R-:W2:Y:S01]  /*0210*/  LDG.E.U8 R2, desc[UR4][R2.64] ;  /* 0x0000000402027981 */ /* 0x000ea2000c1e1100 */
[----:B------:R-:W-:-:S05]  /*0220*/  VIADD R7, R7, 0x1 ;  /* 0x0000000107077836 */ /* 0x000fca0000000000 */
[----:B------:R-:W-:Y:S02]  /*0230*/  ISETP.GE.AND P0, PT, R7, UR8, PT ;  /* 0x0000000807007c0c */ /* 0x000fe4000bf06270 */
[----:B--2---:R-:W-:-:S13]  /*0240*/  ISETP.EQ.AND P1, PT, R2, R5, PT ;  /* 0x000000050200720c */ /* 0x004fda0003f22270 */
[----:B------:R-:W-:Y:S05]  /*0250*/  @!P0 BRA P1, `(.L_x_2) ;  /* 0xfffffffc00d48947 */ /* 0x000fea000083ffff */
[----:B------:R-:W-:Y:S05]  /*0260*/  BSYNC.RECONVERGENT B0 ;  /* 0x0000000000007941 */ /* 0x000fea0003800200 */
.L_x_1:
[----:B------:R-:W-:-:S13]  /*0270*/  ISETP.NE.AND P0, PT, R2, R5, PT ;  /* 0x000000050200720c */ /* 0x000fda0003f05270 */
[----:B------:R-:W-:Y:S05]  /*0280*/  @P0 EXIT ;  /* 0x000000000000094d */ /* 0x000fea0003800000 */
.L_x_0:
[----:B------:R-:W0:Y:S01]  /*0290*/  S2R R0, SR_LANEID ;  /* 0x0000000000007919 */ /* 0x000e220000000000 */
[----:B------:R-:W1:Y:S01]  /*02a0*/  LDC.64 R2, c[0x0][0x3a0] ;  /* 0x0000e800ff027b82 */ /* 0x000e620000000a00 */
[----:B------:R-:W-:Y:S02]  /*02b0*/  VOTEU.ANY UR6, UPT, PT ;  /* 0x0000000000067886 */ /* 0x000fe400038e0100 */
[----:B------:R-:W-:Y:S02]  /*02c0*/  UFLO.U32 UR7, UR6 ;  /* 0x00000006000772bd */ /* 0x000fe400080e0000 */
[----:B------:R-:W1:Y:S04]  /*02d0*/  POPC R5, UR6 ;  /* 0x0000000600057d09 */ /* 0x000e680008000000 */
[----:B0-----:R-:W-:-:S13]  /*02e0*/  ISETP.EQ.U32.AND P0, PT, R0, UR7, PT ;  /* 0x0000000700007c0c */ /* 0x001fda000bf02070 */
[----:B-1----:R-:W-:Y:S01]  /*02f0*/  @P0 REDG.E.ADD.STRONG.GPU desc[UR4][R2.64], R5 ;  /* 0x000000050200098e */ /* 0x002fe2000c12e104 */
[----:B------:R-:W-:Y:S05]  /*0300*/  EXIT ;  /* 0x000000000000794d */ /* 0x000fea0003800000 */
.L_x_3:
[----:B------:R-:W-:-:S00]  /*0310*/  BRA `(.L_x_3) ;  /* 0xfffffffc00fc7947 */ /* 0x000fc0000383ffff */
[----:B------:R-:W-:-:S00]  /*0320*/  NOP ;  /* 0x0000000000007918 */ /* 0x000fc00000000000 */
        /* <DEDUP_REMOVED lines=13> */
.L_x_4:


//--------------------- .nv.shared.reserved.0     --------------------------
	.section	.nv.shared.reserved.0,"aw",@nobits
	.weak		__nv_reservedSMEM_offset_0_alias
	.size		__nv_reservedSMEM_offset_0_alias, 0, 64
	.other		__nv_reservedSMEM_offset_0_alias,@"STO_CUDA_RESERVED_SHARED STV_DEFAULT"
__nv_reservedSMEM_offset_0_alias:
	.zero		0
	.zero		64


//--------------------- .nv.constant0._Z11count_wordsPcS_PiiS0_ii --------------------------
	.section	.nv.constant0._Z11count_wordsPcS_PiiS0_ii,"a",@progbits
	.sectionflags	@""
	.align	4
.nv.constant0._Z11count_wordsPcS_PiiS0_ii:
	.zero		944


//--------------------- SYMBOLS --------------------------

	.type		.nv.reservedSmem.offset0,@object
	.size		.nv.reservedSmem.offset0,0x4
